//
// Generated by NVIDIA NVVM Compiler
//
// Compiler Build ID: CL-36424714
// Cuda compilation tools, release 13.0, V13.0.88
// Based on NVVM 20.0.0
//

.version 9.0
.target sm_100
.address_size 64

	// .globl	_Z13inputFunctionPdS_

.visible .entry _Z13inputFunctionPdS_(
	.param .u64 .ptr .align 1 _Z13inputFunctionPdS__param_0,
	.param .u64 .ptr .align 1 _Z13inputFunctionPdS__param_1
)
{


	ret;

}


// ===== COMPILED SASS (sm_100) =====

	.target	sm_100

	.elftype	@"ET_EXEC"


//--------------------- .note.nv.tkinfo           --------------------------
	.section	.note.nv.tkinfo,"",@"SHT_NOTE"
	.sectionflags	@"SHF_NOTE_NV_TKINFO"
	.tkinfo
        /*0018*/ 	.word	0x00000002
        /*0030*/ 	.string	""
        /*0030*/ 	.string	"ptxas"
        /*0030*/ 	.string	"Cuda compilation tools, release 13.0, V13.0.88"
        /*0030*/ 	.string	"Build cuda_13.0.r13.0/compiler.36424714_0"
        /*0030*/ 	.string	"-arch sm_100 -m 64 "



//--------------------- .note.nv.cuinfo           --------------------------
	.section	.note.nv.cuinfo,"",@"SHT_NOTE"
	.sectionflags	@"SHF_NOTE_NV_CUINFO"
        /*0018*/ 	.short	0x0002
        /*001a*/ 	.short	0x0064
        /*001c*/ 	.short	0x0082
	.zero		2


//--------------------- .nv.info                  --------------------------
	.section	.nv.info,"",@"SHT_CUDA_INFO"
	.align	4


	//----- nvinfo : EIATTR_REGCOUNT
	.align		4
        /*0000*/ 	.byte	0x04, 0x2f
        /*0002*/ 	.short	(.L_1 - .L_0)
	.align		4
.L_0:
        /*0004*/ 	.word	index@(_Z13inputFunctionPdS_)
        /*0008*/ 	.word	0x00000004


	//----- nvinfo : EIATTR_FRAME_SIZE
	.align		4
.L_1:
        /*000c*/ 	.byte	0x04, 0x11
        /*000e*/ 	.short	(.L_3 - .L_2)
	.align		4
.L_2:
        /*0010*/ 	.word	index@(_Z13inputFunctionPdS_)
        /*0014*/ 	.word	0x00000000


	//----- nvinfo : EIATTR_MIN_STACK_SIZE
	.align		4
.L_3:
        /*0018*/ 	.byte	0x04, 0x12
        /*001a*/ 	.short	(.L_5 - .L_4)
	.align		4
.L_4:
        /*001c*/ 	.word	index@(_Z13inputFunctionPdS_)
        /*0020*/ 	.word	0x00000000
.L_5:


//--------------------- .nv.compat                --------------------------
	.section	.nv.compat,"",@"SHT_CUDA_COMPAT_INFO"
	.align	4
        /*0000*/ 	.byte	0x02, 0x09, 0x00, 0x00, 0x02, 0x02, 0x01, 0x00, 0x02, 0x05, 0x05, 0x00, 0x03, 0x07, 0x01, 0x01
        /*0010*/ 	.byte	0x02, 0x03, 0x00, 0x00, 0x02, 0x06, 0x01, 0x00, 0x04, 0x0b, 0x08, 0x00, 0x09, 0x00, 0x00, 0x00
        /*0020*/ 	.byte	0x00, 0x00, 0x00, 0x00


//--------------------- .nv.info._Z13inputFunctionPdS_ --------------------------
	.section	.nv.info._Z13inputFunctionPdS_,"",@"SHT_CUDA_INFO"
	.sectionflags	@""
	.align	4


	//----- nvinfo : EIATTR_CUDA_API_VERSION
	.align		4
        /*0000*/ 	.byte	0x04, 0x37
        /*0002*/ 	.short	(.L_7 - .L_6)
.L_6:
        /*0004*/ 	.word	0x00000082


	//----- nvinfo : EIATTR_KPARAM_INFO
	.align		4
.L_7:
        /*0008*/ 	.byte	0x04, 0x17
        /*000a*/ 	.short	(.L_9 - .L_8)
.L_8:
        /*000c*/ 	.word	0x00000000
        /*0010*/ 	.short	0x0001
        /*0012*/ 	.short	0x0008
        /*0014*/ 	.byte	0x00, 0xf5, 0x21, 0x00


	//----- nvinfo : EIATTR_KPARAM_INFO
	.align		4
.L_9:
        /*0018*/ 	.byte	0x04, 0x17
        /*001a*/ 	.short	(.L_11 - .L_10)
.L_10:
        /*001c*/ 	.word	0x00000000
        /*0020*/ 	.short	0x0000
        /*0022*/ 	.short	0x0000
        /*0024*/ 	.byte	0x00, 0xf5, 0x21, 0x00


	//----- nvinfo : EIATTR_SPARSE_MMA_MASK
	.align		4
.L_11:
        /*0028*/ 	.byte	0x03, 0x50
        /*002a*/ 	.short	0x0000


	//----- nvinfo : EIATTR_MAXREG_COUNT
	.align		4
        /*002c*/ 	.byte	0x03, 0x1b
        /*002e*/ 	.short	0x00ff


	//----- nvinfo : EIATTR_MERCURY_ISA_VERSION
	.align		4
        /*0030*/ 	.byte	0x03, 0x5f
        /*0032*/ 	.short	0x0101


	//----- nvinfo : EIATTR_VRC_CTA_INIT_COUNT
	.align		4
        /*0034*/ 	.byte	0x02, 0x4a
	.zero		1
	.zero		1


	//----- nvinfo : EIATTR_EXIT_INSTR_OFFSETS
	.align		4
        /*0038*/ 	.byte	0x04, 0x1c
        /*003a*/ 	.short	(.L_13 - .L_12)


	//   ....[0]....
.L_12:
        /*003c*/ 	.word	0x00000010


	//----- nvinfo : EIATTR_CBANK_PARAM_SIZE
	.align		4
.L_13:
        /*0040*/ 	.byte	0x03, 0x19
        /*0042*/ 	.short	0x0010


	//----- nvinfo : EIATTR_PARAM_CBANK
	.align		4
        /*0044*/ 	.byte	0x04, 0x0a
        /*0046*/ 	.short	(.L_15 - .L_14)
	.align		4
.L_14:
        /*0048*/ 	.word	index@(.nv.constant0._Z13inputFunctionPdS_)
        /*004c*/ 	.short	0x0380
        /*004e*/ 	.short	0x0010


	//----- nvinfo : EIATTR_SW_WAR
	.align		4
.L_15:
        /*0050*/ 	.byte	0x04, 0x36
        /*0052*/ 	.short	(.L_17 - .L_16)
.L_16:
        /*0054*/ 	.word	0x00000008
.L_17:


//--------------------- .nv.callgraph             --------------------------
	.section	.nv.callgraph,"",@"SHT_CUDA_CALLGRAPH"
	.align	4
	.sectionentsize	8
	.align		4
        /*0000*/ 	.word	0x00000000
	.align		4
        /*0004*/ 	.word	0xffffffff
	.align		4
        /*0008*/ 	.word	0x00000000
	.align		4
        /*000c*/ 	.word	0xfffffffe
	.align		4
        /*0010*/ 	.word	0x00000000
	.align		4
        /*0014*/ 	.word	0xfffffffd
	.align		4
        /*0018*/ 	.word	0x00000000
	.align		4
        /*001c*/ 	.word	0xfffffffc


//--------------------- .text._Z13inputFunctionPdS_ --------------------------
	.section	.text._Z13inputFunctionPdS_,"ax",@progbits
	.align	128
        .global         _Z13inputFunctionPdS_
        .type           _Z13inputFunctionPdS_,@function
        .size           _Z13inputFunctionPdS_,(.L_x_1 - _Z13inputFunctionPdS_)
        .other          _Z13inputFunctionPdS_,@"STO_CUDA_ENTRY STV_DEFAULT"
_Z13inputFunctionPdS_:
.text._Z13inputFunctionPdS_:
[----:B------:R-:W-:Y:S01]  /*0000*/  LDC R1, c[0x0][0x37c] ;  /* 0x0000df00ff017b82 */ /* 0x000fe20000000800 */
[----:B------:R-:W-:Y:S05]  /*0010*/  EXIT ;  /* 0x000000000000794d */ /* 0x000fea0003800000 */
.L_x_0:
[----:B------:R-:W-:-:S00]  /*0020*/  BRA `(.L_x_0) ;  /* 0xfffffffc00fc7947 */ /* 0x000fc0000383ffff */
[----:B------:R-:W-:-:S00]  /*0030*/  NOP ;  /* 0x0000000000007918 */ /* 0x000fc00000000000 */
        /* <DEDUP_REMOVED lines=12> */
.L_x_1:


//--------------------- .nv.shared.reserved.0     --------------------------
	.section	.nv.shared.reserved.0,"aw",@nobits
	.weak		__nv_reservedSMEM_offset_0_alias
	.size		__nv_reservedSMEM_offset_0_alias, 0, 64
	.other		__nv_reservedSMEM_offset_0_alias,@"STO_CUDA_RESERVED_SHARED STV_DEFAULT"
__nv_reservedSMEM_offset_0_alias:
	.zero		0
	.zero		64


//--------------------- .nv.constant0._Z13inputFunctionPdS_ --------------------------
	.section	.nv.constant0._Z13inputFunctionPdS_,"a",@progbits
	.sectionflags	@""
	.align	4
.nv.constant0._Z13inputFunctionPdS_:
	.zero		912


//--------------------- SYMBOLS --------------------------

	.type		.nv.reservedSmem.offset0,@object
	.size		.nv.reservedSmem.offset0,0x4
